//
// Generated by NVIDIA NVVM Compiler
//
// Compiler Build ID: CL-36424714
// Cuda compilation tools, release 13.0, V13.0.88
// Based on NVVM 20.0.0
//

.version 9.0
.target sm_100
.address_size 64

	// .globl	_Z7bitonicPfi

.visible .entry _Z7bitonicPfi(
	.param .u64 .ptr .align 1 _Z7bitonicPfi_param_0,
	.param .u32 _Z7bitonicPfi_param_1
)
{
	.reg .pred 	%p<7>;
	.reg .b32 	%r<11>;
	.reg .b32 	%f<5>;
	.reg .b64 	%rd<9>;

	ld.param.u64 	%rd5, [_Z7bitonicPfi_param_0];
	ld.param.u32 	%r10, [_Z7bitonicPfi_param_1];
	cvta.to.global.u64 	%rd1, %rd5;
	mov.u32 	%r7, %ntid.x;
	mov.u32 	%r8, %ctaid.x;
	mov.u32 	%r9, %tid.x;
	mad.lo.s32 	%r1, %r7, %r8, %r9;
	setp.lt.s32 	%p1, %r10, 2;
	@%p1 bra 	$L__BB0_9;
	and.b32  	%r2, %r10, %r1;
	mul.wide.s32 	%rd6, %r1, 4;
	add.s64 	%rd2, %rd1, %rd6;
$L__BB0_2:
	mov.u32 	%r3, %r10;
	shr.u32 	%r10, %r3, 1;
	xor.b32  	%r5, %r10, %r1;
	setp.le.s32 	%p2, %r5, %r1;
	@%p2 bra 	$L__BB0_8;
	setp.ne.s32 	%p3, %r2, 0;
	@%p3 bra 	$L__BB0_6;
	ld.global.f32 	%f1, [%rd2];
	mul.wide.s32 	%rd8, %r5, 4;
	add.s64 	%rd3, %rd1, %rd8;
	ld.global.f32 	%f2, [%rd3];
	setp.leu.f32 	%p5, %f1, %f2;
	@%p5 bra 	$L__BB0_8;
	st.global.f32 	[%rd2], %f2;
	st.global.f32 	[%rd3], %f1;
	bra.uni 	$L__BB0_8;
$L__BB0_6:
	ld.global.f32 	%f3, [%rd2];
	mul.wide.s32 	%rd7, %r5, 4;
	add.s64 	%rd4, %rd1, %rd7;
	ld.global.f32 	%f4, [%rd4];
	setp.geu.f32 	%p4, %f3, %f4;
	@%p4 bra 	$L__BB0_8;
	st.global.f32 	[%rd2], %f4;
	st.global.f32 	[%rd4], %f3;
$L__BB0_8:
	bar.sync 	0;
	setp.gt.u32 	%p6, %r3, 3;
	@%p6 bra 	$L__BB0_2;
$L__BB0_9:
	ret;

}


// ===== COMPILED SASS (sm_100) =====

	.target	sm_100

	.elftype	@"ET_EXEC"


//--------------------- .note.nv.tkinfo           --------------------------
	.section	.note.nv.tkinfo,"",@"SHT_NOTE"
	.sectionflags	@"SHF_NOTE_NV_TKINFO"
	.tkinfo
        /*0018*/ 	.word	0x00000002
        /*0030*/ 	.string	""
        /*0030*/ 	.string	"ptxas"
        /*0030*/ 	.string	"Cuda compilation tools, release 13.0, V13.0.88"
        /*0030*/ 	.string	"Build cuda_13.0.r13.0/compiler.36424714_0"
        /*0030*/ 	.string	"-arch sm_100 -m 64 "



//--------------------- .note.nv.cuinfo           --------------------------
	.section	.note.nv.cuinfo,"",@"SHT_NOTE"
	.sectionflags	@"SHF_NOTE_NV_CUINFO"
        /*0018*/ 	.short	0x0002
        /*001a*/ 	.short	0x0064
        /*001c*/ 	.short	0x0082
	.zero		2


//--------------------- .nv.info                  --------------------------
	.section	.nv.info,"",@"SHT_CUDA_INFO"
	.align	4


	//----- nvinfo : EIATTR_REGCOUNT
	.align		4
        /*0000*/ 	.byte	0x04, 0x2f
        /*0002*/ 	.short	(.L_1 - .L_0)
	.align		4
.L_0:
        /*0004*/ 	.word	index@(_Z7bitonicPfi)
        /*0008*/ 	.word	0x0000000e


	//----- nvinfo : EIATTR_FRAME_SIZE
	.align		4
.L_1:
        /*000c*/ 	.byte	0x04, 0x11
        /*000e*/ 	.short	(.L_3 - .L_2)
	.align		4
.L_2:
        /*0010*/ 	.word	index@(_Z7bitonicPfi)
        /*0014*/ 	.word	0x00000000


	//----- nvinfo : EIATTR_MIN_STACK_SIZE
	.align		4
.L_3:
        /*0018*/ 	.byte	0x04, 0x12
        /*001a*/ 	.short	(.L_5 - .L_4)
	.align		4
.L_4:
        /*001c*/ 	.word	index@(_Z7bitonicPfi)
        /*0020*/ 	.word	0x00000000
.L_5:


//--------------------- .nv.compat                --------------------------
	.section	.nv.compat,"",@"SHT_CUDA_COMPAT_INFO"
	.align	4
        /*0000*/ 	.byte	0x02, 0x09, 0x00, 0x00, 0x02, 0x02, 0x01, 0x00, 0x02, 0x05, 0x05, 0x00, 0x03, 0x07, 0x01, 0x01
        /*0010*/ 	.byte	0x02, 0x03, 0x00, 0x00, 0x02, 0x06, 0x01, 0x00, 0x04, 0x0b, 0x08, 0x00, 0x09, 0x00, 0x00, 0x00
        /*0020*/ 	.byte	0x00, 0x00, 0x00, 0x00


//--------------------- .nv.info._Z7bitonicPfi    --------------------------
	.section	.nv.info._Z7bitonicPfi,"",@"SHT_CUDA_INFO"
	.sectionflags	@""
	.align	4


	//----- nvinfo : EIATTR_CUDA_API_VERSION
	.align		4
        /*0000*/ 	.byte	0x04, 0x37
        /*0002*/ 	.short	(.L_7 - .L_6)
.L_6:
        /*0004*/ 	.word	0x00000082


	//----- nvinfo : EIATTR_KPARAM_INFO
	.align		4
.L_7:
        /*0008*/ 	.byte	0x04, 0x17
        /*000a*/ 	.short	(.L_9 - .L_8)
.L_8:
        /*000c*/ 	.word	0x00000000
        /*0010*/ 	.short	0x0001
        /*0012*/ 	.short	0x0008
        /*0014*/ 	.byte	0x00, 0xf0, 0x11, 0x00


	//----- nvinfo : EIATTR_KPARAM_INFO
	.align		4
.L_9:
        /*0018*/ 	.byte	0x04, 0x17
        /*001a*/ 	.short	(.L_11 - .L_10)
.L_10:
        /*001c*/ 	.word	0x00000000
        /*0020*/ 	.short	0x0000
        /*0022*/ 	.short	0x0000
        /*0024*/ 	.byte	0x00, 0xf5, 0x21, 0x00


	//----- nvinfo : EIATTR_SPARSE_MMA_MASK
	.align		4
.L_11:
        /*0028*/ 	.byte	0x03, 0x50
        /*002a*/ 	.short	0x0000


	//----- nvinfo : EIATTR_MAXREG_COUNT
	.align		4
        /*002c*/ 	.byte	0x03, 0x1b
        /*002e*/ 	.short	0x00ff


	//----- nvinfo : EIATTR_NUM_BARRIERS
	.align		4
        /*0030*/ 	.byte	0x02, 0x4c
        /*0032*/ 	.byte	0x01
	.zero		1


	//----- nvinfo : EIATTR_MERCURY_ISA_VERSION
	.align		4
        /*0034*/ 	.byte	0x03, 0x5f
        /*0036*/ 	.short	0x0101


	//----- nvinfo : EIATTR_VRC_CTA_INIT_COUNT
	.align		4
        /*0038*/ 	.byte	0x02, 0x4a
	.zero		1
	.zero		1


	//----- nvinfo : EIATTR_EXIT_INSTR_OFFSETS
	.align		4
        /*003c*/ 	.byte	0x04, 0x1c
        /*003e*/ 	.short	(.L_13 - .L_12)


	//   ....[0]....
.L_12:
        /*0040*/ 	.word	0x00000050


	//   ....[1]....
        /*0044*/ 	.word	0x00000280


	//----- nvinfo : EIATTR_CRS_STACK_SIZE
	.align		4
.L_13:
        /*0048*/ 	.byte	0x04, 0x1e
        /*004a*/ 	.short	(.L_15 - .L_14)
.L_14:
        /*004c*/ 	.word	0x00000000


	//----- nvinfo : EIATTR_CBANK_PARAM_SIZE
	.align		4
.L_15:
        /*0050*/ 	.byte	0x03, 0x19
        /*0052*/ 	.short	0x000c


	//----- nvinfo : EIATTR_PARAM_CBANK
	.align		4
        /*0054*/ 	.byte	0x04, 0x0a
        /*0056*/ 	.short	(.L_17 - .L_16)
	.align		4
.L_16:
        /*0058*/ 	.word	index@(.nv.constant0._Z7bitonicPfi)
        /*005c*/ 	.short	0x0380
        /*005e*/ 	.short	0x000c


	//----- nvinfo : EIATTR_SW_WAR
	.align		4
.L_17:
        /*0060*/ 	.byte	0x04, 0x36
        /*0062*/ 	.short	(.L_19 - .L_18)
.L_18:
        /*0064*/ 	.word	0x00000008
.L_19:


//--------------------- .nv.callgraph             --------------------------
	.section	.nv.callgraph,"",@"SHT_CUDA_CALLGRAPH"
	.align	4
	.sectionentsize	8
	.align		4
        /*0000*/ 	.word	0x00000000
	.align		4
        /*0004*/ 	.word	0xffffffff
	.align		4
        /*0008*/ 	.word	0x00000000
	.align		4
        /*000c*/ 	.word	0xfffffffe
	.align		4
        /*0010*/ 	.word	0x00000000
	.align		4
        /*0014*/ 	.word	0xfffffffd
	.align		4
        /*0018*/ 	.word	0x00000000
	.align		4
        /*001c*/ 	.word	0xfffffffc


//--------------------- .text._Z7bitonicPfi       --------------------------
	.section	.text._Z7bitonicPfi,"ax",@progbits
	.align	128
        .global         _Z7bitonicPfi
        .type           _Z7bitonicPfi,@function
        .size           _Z7bitonicPfi,(.L_x_5 - _Z7bitonicPfi)
        .other          _Z7bitonicPfi,@"STO_CUDA_ENTRY STV_DEFAULT"
_Z7bitonicPfi:
.text._Z7bitonicPfi:
[----:B------:R-:W-:Y:S08]  /*0000*/  LDC R1, c[0x0][0x37c] ;  /* 0x0000df00ff017b82 */ /* 0x000ff00000000800 */
[----:B------:R-:W0:Y:S01]  /*0010*/  LDC R0, c[0x0][0x388] ;  /* 0x0000e200ff007b82 */ /* 0x000e220000000800 */
[----:B------:R-:W1:Y:S01]  /*0020*/  S2R R9, SR_CTAID.X ;  /* 0x0000000000097919 */ /* 0x000e620000002500 */
[----:B0-----:R-:W-:-:S02]  /*0030*/  ISETP.GE.AND P0, PT, R0, 0x2, PT ;  /* 0x000000020000780c */ /* 0x001fc40003f06270 */
[----:B------:R-:W0:Y:S11]  /*0040*/  S2R R0, SR_TID.X ;  /* 0x0000000000007919 */ /* 0x000e360000002100 */
[----:B-1----:R-:W-:Y:S05]  /*0050*/  @!P0 EXIT ;  /* 0x000000000000894d */ /* 0x002fea0003800000 */
[----:B------:R-:W1:Y:S01]  /*0060*/  LDC.64 R2, c[0x0][0x380] ;  /* 0x0000e000ff027b82 */ /* 0x000e620000000a00 */
[----:B------:R-:W0:Y:S01]  /*0070*/  LDCU UR5, c[0x0][0x360] ;  /* 0x00006c00ff0577ac */ /* 0x000e220008000800 */
[----:B------:R-:W2:Y:S06]  /*0080*/  LDCU UR4, c[0x0][0x388] ;  /* 0x00007100ff0477ac */ /* 0x000eac0008000800 */
[----:B------:R-:W3:Y:S01]  /*0090*/  LDC.64 R6, c[0x0][0x380] ;  /* 0x0000e000ff067b82 */ /* 0x000ee20000000a00 */
[----:B------:R-:W4:Y:S01]  /*00a0*/  LDCU.64 UR6, c[0x0][0x358] ;  /* 0x00006b00ff0677ac */ /* 0x000f220008000a00 */
[----:B------:R-:W1:Y:S01]  /*00b0*/  LDCU UR8, c[0x0][0x388] ;  /* 0x00007100ff0877ac */ /* 0x000e620008000800 */
[----:B0-----:R-:W-:-:S04]  /*00c0*/  IMAD R9, R9, UR5, R0 ;  /* 0x0000000509097c24 */ /* 0x001fc8000f8e0200 */
[----:B-12-4-:R-:W-:-:S07]  /*00d0*/  IMAD.WIDE R2, R9, 0x4, R2 ;  /* 0x0000000409027825 */ /* 0x016fce00078e0202 */
.L_x_3:
[----:B------:R-:W-:Y:S01]  /*00e0*/  UMOV UR5, UR4 ;  /* 0x0000000400057c82 */ /* 0x000fe20008000000 */
[----:B------:R-:W-:Y:S01]  /*00f0*/  USHF.R.U32.HI UR4, URZ, 0x1, UR4 ;  /* 0x00000001ff047899 */ /* 0x000fe20008011604 */
[----:B------:R-:W-:Y:S05]  /*0100*/  BSSY.RECONVERGENT B0, `(.L_x_0) ;  /* 0x0000014000007945 */ /* 0x000fea0003800200 */
[----:B01----:R-:W-:-:S04]  /*0110*/  LOP3.LUT R5, R9, UR4, RZ, 0x3c, !PT ;  /* 0x0000000409057c12 */ /* 0x003fc8000f8e3cff */
[----:B------:R-:W-:-:S13]  /*0120*/  ISETP.GT.AND P0, PT, R5, R9, PT ;  /* 0x000000090500720c */ /* 0x000fda0003f04270 */
[----:B------:R-:W-:Y:S05]  /*0130*/  @!P0 BRA `(.L_x_1) ;  /* 0x0000000000408947 */ /* 0x000fea0003800000 */
[----:B------:R-:W-:-:S13]  /*0140*/  LOP3.LUT P0, RZ, R9, UR8, RZ, 0xc0, !PT ;  /* 0x0000000809ff7c12 */ /* 0x000fda000f80c0ff */
[----:B------:R-:W-:Y:S05]  /*0150*/  @P0 BRA `(.L_x_2) ;  /* 0x0000000000200947 */ /* 0x000fea0003800000 */
[----:B---3--:R-:W-:Y:S01]  /*0160*/  IMAD.WIDE R4, R5, 0x4, R6 ;  /* 0x0000000405047825 */ /* 0x008fe200078e0206 */
[----:B------:R-:W2:Y:S04]  /*0170*/  LDG.E R11, desc[UR6][R2.64] ;  /* 0x00000006020b7981 */ /* 0x000ea8000c1e1900 */
[----:B------:R-:W2:Y:S02]  /*0180*/  LDG.E R0, desc[UR6][R4.64] ;  /* 0x0000000604007981 */ /* 0x000ea4000c1e1900 */
[----:B--2---:R-:W-:-:S13]  /*0190*/  FSETP.GT.AND P0, PT, R11, R0, PT ;  /* 0x000000000b00720b */ /* 0x004fda0003f04000 */
[----:B------:R-:W-:Y:S05]  /*01a0*/  @!P0 BRA `(.L_x_1) ;  /* 0x0000000000248947 */ /* 0x000fea0003800000 */
[----:B------:R1:W-:Y:S04]  /*01b0*/  STG.E desc[UR6][R2.64], R0 ;  /* 0x0000000002007986 */ /* 0x0003e8000c101906 */
[----:B------:R1:W-:Y:S01]  /*01c0*/  STG.E desc[UR6][R4.64], R11 ;  /* 0x0000000b04007986 */ /* 0x0003e2000c101906 */
[----:B------:R-:W-:Y:S05]  /*01d0*/  BRA `(.L_x_1) ;  /* 0x0000000000187947 */ /* 0x000fea0003800000 */
.L_x_2:
[----:B---3--:R-:W-:Y:S01]  /*01e0*/  IMAD.WIDE R4, R5, 0x4, R6 ;  /* 0x0000000405047825 */ /* 0x008fe200078e0206 */
[----:B------:R-:W2:Y:S04]  /*01f0*/  LDG.E R11, desc[UR6][R2.64] ;  /* 0x00000006020b7981 */ /* 0x000ea8000c1e1900 */
[----:B------:R-:W2:Y:S02]  /*0200*/  LDG.E R0, desc[UR6][R4.64] ;  /* 0x0000000604007981 */ /* 0x000ea4000c1e1900 */
[----:B--2---:R-:W-:-:S13]  /*0210*/  FSETP.GEU.AND P0, PT, R11, R0, PT ;  /* 0x000000000b00720b */ /* 0x004fda0003f0e000 */
[----:B------:R0:W-:Y:S04]  /*0220*/  @!P0 STG.E desc[UR6][R2.64], R0 ;  /* 0x0000000002008986 */ /* 0x0001e8000c101906 */
[----:B------:R0:W-:Y:S02]  /*0230*/  @!P0 STG.E desc[UR6][R4.64], R11 ;  /* 0x0000000b04008986 */ /* 0x0001e4000c101906 */
.L_x_1:
[----:B------:R-:W-:Y:S05]  /*0240*/  BSYNC.RECONVERGENT B0 ;  /* 0x0000000000007941 */ /* 0x000fea0003800200 */
.L_x_0:
[----:B------:R-:W-:Y:S01]  /*0250*/  BAR.SYNC.DEFER_BLOCKING 0x0 ;  /* 0x0000000000007b1d */ /* 0x000fe20000010000 */
[----:B------:R-:W-:-:S09]  /*0260*/  UISETP.GT.U32.AND UP0, UPT, UR5, 0x3, UPT ;  /* 0x000000030500788c */ /* 0x000fd2000bf04070 */
[----:B------:R-:W-:Y:S05]  /*0270*/  BRA.U UP0, `(.L_x_3) ;  /* 0xfffffffd00987547 */ /* 0x000fea000b83ffff */
[----:B------:R-:W-:Y:S05]  /*0280*/  EXIT ;  /* 0x000000000000794d */ /* 0x000fea0003800000 */
.L_x_4:
[----:B------:R-:W-:-:S00]  /*0290*/  BRA `(.L_x_4) ;  /* 0xfffffffc00fc7947 */ /* 0x000fc0000383ffff */
[----:B------:R-:W-:-:S00]  /*02a0*/  NOP ;  /* 0x0000000000007918 */ /* 0x000fc00000000000 */
        /* <DEDUP_REMOVED lines=13> */
.L_x_5:


//--------------------- .nv.shared.reserved.0     --------------------------
	.section	.nv.shared.reserved.0,"aw",@nobits
	.weak		__nv_reservedSMEM_offset_0_alias
	.size		__nv_reservedSMEM_offset_0_alias, 0, 64
	.other		__nv_reservedSMEM_offset_0_alias,@"STO_CUDA_RESERVED_SHARED STV_DEFAULT"
__nv_reservedSMEM_offset_0_alias:
	.zero		0
	.zero		64


//--------------------- .nv.constant0._Z7bitonicPfi --------------------------
	.section	.nv.constant0._Z7bitonicPfi,"a",@progbits
	.sectionflags	@""
	.align	4
.nv.constant0._Z7bitonicPfi:
	.zero		908


//--------------------- SYMBOLS --------------------------

	.type		.nv.reservedSmem.offset0,@object
	.size		.nv.reservedSmem.offset0,0x4
